	.headerflags	@"EF_CUDA_TEXMODE_UNIFIED EF_CUDA_64BIT_ADDRESS EF_CUDA_SM86 EF_CUDA_VIRTUAL_SM(EF_CUDA_SM86)"
	.elftype	@"ET_EXEC"


//--------------------- .nv.info                  --------------------------
	.section	.nv.info,"",@"SHT_CUDA_INFO"
	.align	4


	//----- nvinfo : EIATTR_REGCOUNT
	.align		4
        /*0000*/ 	.byte	0x04, 0x2f
        /*0002*/ 	.short	(.L_1 - .L_0)
	.align		4
.L_0:
        /*0004*/ 	.word	index@(triton_poi_fused_add_zeros_0)
        /*0008*/ 	.word	0x0000000a


	//----- nvinfo : EIATTR_MIN_STACK_SIZE
	.align		4
.L_1:
        /*000c*/ 	.byte	0x04, 0x12
        /*000e*/ 	.short	(.L_3 - .L_2)
	.align		4
.L_2:
        /*0010*/ 	.word	index@(triton_poi_fused_add_zeros_0)
        /*0014*/ 	.word	0x00000000


	//----- nvinfo : EIATTR_FRAME_SIZE
	.align		4
.L_3:
        /*0018*/ 	.byte	0x04, 0x11
        /*001a*/ 	.short	(.L_5 - .L_4)
	.align		4
.L_4:
        /*001c*/ 	.word	index@(triton_poi_fused_add_zeros_0)
        /*0020*/ 	.word	0x00000000


	//----- nvinfo : EIATTR_MIN_STACK_SIZE
	.align		4
.L_5:
        /*0024*/ 	.byte	0x04, 0x12
        /*0026*/ 	.short	(.L_7 - .L_6)
	.align		4
.L_6:
        /*0028*/ 	.word	index@(triton_poi_fused_add_zeros_0)
        /*002c*/ 	.word	0x00000000
.L_7:


//--------------------- .nv.info.triton_poi_fused_add_zeros_0 --------------------------
	.section	.nv.info.triton_poi_fused_add_zeros_0,"",@"SHT_CUDA_INFO"
	.sectionflags	@""
	.align	4


	//----- nvinfo : EIATTR_CUDA_API_VERSION
	.align		4
        /*0000*/ 	.byte	0x04, 0x37
        /*0002*/ 	.short	(.L_9 - .L_8)
.L_8:
        /*0004*/ 	.word	0x0000007c


	//----- nvinfo : EIATTR_SW2861232_WAR
	.align		4
.L_9:
        /*0008*/ 	.byte	0x01, 0x35
	.zero		2


	//----- nvinfo : EIATTR_PARAM_CBANK
	.align		4
        /*000c*/ 	.byte	0x04, 0x0a
        /*000e*/ 	.short	(.L_11 - .L_10)
	.align		4
.L_10:
        /*0010*/ 	.word	index@(.nv.constant0.triton_poi_fused_add_zeros_0)
        /*0014*/ 	.short	0x0160
        /*0016*/ 	.short	0x0018


	//----- nvinfo : EIATTR_CBANK_PARAM_SIZE
	.align		4
.L_11:
        /*0018*/ 	.byte	0x03, 0x19
        /*001a*/ 	.short	0x0018


	//----- nvinfo : EIATTR_KPARAM_INFO
	.align		4
        /*001c*/ 	.byte	0x04, 0x17
        /*001e*/ 	.short	(.L_13 - .L_12)
.L_12:
        /*0020*/ 	.word	0x00000000
        /*0024*/ 	.short	0x0002
        /*0026*/ 	.short	0x0010
        /*0028*/ 	.byte	0x00, 0xf4, 0x21, 0x00


	//----- nvinfo : EIATTR_KPARAM_INFO
	.align		4
.L_13:
        /*002c*/ 	.byte	0x04, 0x17
        /*002e*/ 	.short	(.L_15 - .L_14)
.L_14:
        /*0030*/ 	.word	0x00000000
        /*0034*/ 	.short	0x0001
        /*0036*/ 	.short	0x0008
        /*0038*/ 	.byte	0x00, 0xf0, 0x11, 0x00


	//----- nvinfo : EIATTR_KPARAM_INFO
	.align		4
.L_15:
        /*003c*/ 	.byte	0x04, 0x17
        /*003e*/ 	.short	(.L_17 - .L_16)
.L_16:
        /*0040*/ 	.word	0x00000000
        /*0044*/ 	.short	0x0000
        /*0046*/ 	.short	0x0000
        /*0048*/ 	.byte	0x00, 0xf4, 0x21, 0x00


	//----- nvinfo : EIATTR_MAXREG_COUNT
	.align		4
.L_17:
        /*004c*/ 	.byte	0x03, 0x1b
        /*004e*/ 	.short	0x00ff


	//----- nvinfo : EIATTR_EXIT_INSTR_OFFSETS
	.align		4
        /*0050*/ 	.byte	0x04, 0x1c
        /*0052*/ 	.short	(.L_19 - .L_18)


	//   ....[0]....
.L_18:
        /*0054*/ 	.word	0x00000180


	//----- nvinfo : EIATTR_REQNTID
	.align		4
.L_19:
        /*0058*/ 	.byte	0x04, 0x10
        /*005a*/ 	.short	(.L_21 - .L_20)
.L_20:
        /*005c*/ 	.word	0x00000080
        /*0060*/ 	.word	0x00000001
        /*0064*/ 	.word	0x00000001
.L_21:


//--------------------- .nv.callgraph             --------------------------
	.section	.nv.callgraph,"",@"SHT_CUDA_CALLGRAPH"
	.align	4
	.sectionentsize	8
	.align		4
        /*0000*/ 	.word	0x00000000
	.align		4
        /*0004*/ 	.word	0xffffffff
	.align		4
        /*0008*/ 	.word	0x00000000
	.align		4
        /*000c*/ 	.word	0xfffffffe
	.align		4
        /*0010*/ 	.word	0x00000000
	.align		4
        /*0014*/ 	.word	0xfffffffd
	.align		4
        /*0018*/ 	.word	0x00000000
	.align		4
        /*001c*/ 	.word	0xfffffffc


//--------------------- .nv.rel.action            --------------------------
	.section	.nv.rel.action,"",@"SHT_CUDA_RELOCINFO"
	.align	8
	.sectionentsize	8
        /*0000*/ 	.byte	0x73, 0x00, 0x00, 0x00, 0x00, 0x00, 0x00, 0x00, 0x00, 0x00, 0x00, 0x11, 0x25, 0x00, 0x05, 0x36


//--------------------- .nv.constant0.triton_poi_fused_add_zeros_0 --------------------------
	.section	.nv.constant0.triton_poi_fused_add_zeros_0,"a",@progbits
	.sectionflags	@""
	.align	4
.nv.constant0.triton_poi_fused_add_zeros_0:
	.zero		376


//--------------------- .text.triton_poi_fused_add_zeros_0 --------------------------
	.section	.text.triton_poi_fused_add_zeros_0,"ax",@progbits
	.sectioninfo	@"SHI_REGISTERS=10"
	.align	128
        .global         triton_poi_fused_add_zeros_0
        .type           triton_poi_fused_add_zeros_0,@function
        .size           triton_poi_fused_add_zeros_0,(.L_x_1 - triton_poi_fused_add_zeros_0)
        .other          triton_poi_fused_add_zeros_0,@"STO_CUDA_ENTRY STV_DEFAULT"
triton_poi_fused_add_zeros_0:
.text.triton_poi_fused_add_zeros_0:
[----:B------:R-:W-:Y:S02]  /*0000*/  IMAD.MOV.U32 R1, RZ, RZ, c[0x0][0x28] ;  /* 0x00000a00ff017624 */ /* 0x000fe400078e00ff */
[----:B------:R-:W0:Y:S01]  /*0010*/  S2R R0, SR_TID.X ;  /* 0x0000000000007919 */ /* 0x000e220000002100 */
[----:B------:R-:W-:-:S03]  /*0020*/  ULDC.64 UR4, c[0x0][0x118] ;  /* 0x0000460000047ab9 */ /* 0x000fc60000000a00 */
[----:B------:R-:W1:Y:S01]  /*0030*/  S2R R3, SR_CTAID.X ;  /* 0x0000000000037919 */ /* 0x000e620000002500 */
[----:B0-----:R-:W-:-:S05]  /*0040*/  LOP3.LUT R0, R0, 0x7f, RZ, 0xc0, !PT ;  /* 0x0000007f00007812 */ /* 0x001fca00078ec0ff */
[----:B-1----:R-:W-:-:S04]  /*0050*/  IMAD R0, R3, 0x80, R0 ;  /* 0x0000008003007824 */ /* 0x002fc800078e0200 */
[----:B------:R-:W-:-:S05]  /*0060*/  IMAD.HI R2, R0, 0x55555556, RZ ;  /* 0x5555555600027827 */ /* 0x000fca00078e02ff */
[----:B------:R-:W-:Y:S01]  /*0070*/  LEA.HI R3, R2, R2, RZ, 0x1 ;  /* 0x0000000202037211 */ /* 0x000fe200078f08ff */
[----:B------:R-:W-:-:S03]  /*0080*/  IMAD.HI R2, R0, 0x2aaaaaab, RZ ;  /* 0x2aaaaaab00027827 */ /* 0x000fc600078e02ff */
[----:B------:R-:W-:Y:S01]  /*0090*/  SHF.R.S32.HI R4, RZ, 0x1f, R3 ;  /* 0x0000001fff047819 */ /* 0x000fe20000011403 */
[----:B------:R-:W-:Y:S01]  /*00a0*/  IMAD R6, R3, -0x3, R0 ;  /* 0xfffffffd03067824 */ /* 0x000fe200078e0200 */
[----:B------:R-:W-:Y:S02]  /*00b0*/  SHF.R.U32.HI R5, RZ, 0x1f, R2 ;  /* 0x0000001fff057819 */ /* 0x000fe40000011602 */
[----:B------:R-:W-:Y:S02]  /*00c0*/  LEA.HI R4, R4, R3, RZ, 0x6 ;  /* 0x0000000304047211 */ /* 0x000fe400078f30ff */
[----:B------:R-:W-:Y:S02]  /*00d0*/  ISETP.NE.AND P0, PT, R6, 0x2, PT ;  /* 0x000000020600780c */ /* 0x000fe40003f05270 */
[----:B------:R-:W-:Y:S02]  /*00e0*/  LOP3.LUT R4, R4, 0xffffffc0, RZ, 0xc0, !PT ;  /* 0xffffffc004047812 */ /* 0x000fe400078ec0ff */
[----:B------:R-:W-:-:S02]  /*00f0*/  LEA.HI.SX32 R5, R2, R5, 0x1b ;  /* 0x0000000502057211 */ /* 0x000fc400078fdaff */
[----:B------:R-:W-:Y:S01]  /*0100*/  ISETP.NE.AND P1, PT, R6, 0x1, PT ;  /* 0x000000010600780c */ /* 0x000fe20003f25270 */
[----:B------:R-:W-:Y:S01]  /*0110*/  IMAD.IADD R4, R3, 0x1, -R4 ;  /* 0x0000000103047824 */ /* 0x000fe200078e0a04 */
[----:B------:R-:W-:Y:S01]  /*0120*/  I2FP.F32.S32 R5, R5 ;  /* 0x0000000500057245 */ /* 0x000fe20000201400 */
[----:B------:R-:W-:-:S03]  /*0130*/  IMAD.MOV.U32 R3, RZ, RZ, 0x4 ;  /* 0x00000004ff037424 */ /* 0x000fc600078e00ff */
[----:B------:R-:W-:Y:S01]  /*0140*/  I2FP.F32.S32 R7, R4 ;  /* 0x0000000400077245 */ /* 0x000fe20000201400 */
[----:B------:R-:W-:Y:S01]  /*0150*/  IMAD.WIDE R2, R0, R3, c[0x0][0x160] ;  /* 0x0000580000027625 */ /* 0x000fe200078e0203 */
[----:B------:R-:W-:-:S05]  /*0160*/  @P0 FSEL R7, R5, RZ, !P1 ;  /* 0x000000ff05070208 */ /* 0x000fca0004800000 */
[----:B------:R-:W-:Y:S01]  /*0170*/  STG.E [R2.64], R7 ;  /* 0x0000000702007986 */ /* 0x000fe2000c101904 */
[----:B------:R-:W-:Y:S05]  /*0180*/  EXIT ;  /* 0x000000000000794d */ /* 0x000fea0003800000 */
.L_x_0:
[----:B------:R-:W-:-:S00]  /*0190*/  BRA `(.L_x_0) ;  /* 0xfffffff000007947 */ /* 0x000fc0000383ffff */
[----:B------:R-:W-:-:S00]  /*01a0*/  NOP ;  /* 0x0000000000007918 */ /* 0x000fc00000000000 */
        /* <DEDUP_REMOVED lines=13> */
.L_x_1:
